//
// Generated by NVIDIA NVVM Compiler
//
// Compiler Build ID: CL-36424714
// Cuda compilation tools, release 13.0, V13.0.88
// Based on NVVM 20.0.0
//

.version 9.0
.target sm_100
.address_size 64

	// .globl	_Z18add_vectors_kernelPiS_S_i

.visible .entry _Z18add_vectors_kernelPiS_S_i(
	.param .u64 .ptr .align 1 _Z18add_vectors_kernelPiS_S_i_param_0,
	.param .u64 .ptr .align 1 _Z18add_vectors_kernelPiS_S_i_param_1,
	.param .u64 .ptr .align 1 _Z18add_vectors_kernelPiS_S_i_param_2,
	.param .u32 _Z18add_vectors_kernelPiS_S_i_param_3
)
{
	.reg .pred 	%p<2>;
	.reg .b32 	%r<9>;
	.reg .b64 	%rd<11>;

	ld.param.u64 	%rd1, [_Z18add_vectors_kernelPiS_S_i_param_0];
	ld.param.u64 	%rd2, [_Z18add_vectors_kernelPiS_S_i_param_1];
	ld.param.u64 	%rd3, [_Z18add_vectors_kernelPiS_S_i_param_2];
	ld.param.u32 	%r2, [_Z18add_vectors_kernelPiS_S_i_param_3];
	mov.u32 	%r3, %ctaid.x;
	mov.u32 	%r4, %ntid.x;
	mov.u32 	%r5, %tid.x;
	mad.lo.s32 	%r1, %r3, %r4, %r5;
	setp.ge.s32 	%p1, %r1, %r2;
	@%p1 bra 	$L__BB0_2;
	cvta.to.global.u64 	%rd4, %rd1;
	cvta.to.global.u64 	%rd5, %rd2;
	cvta.to.global.u64 	%rd6, %rd3;
	mul.wide.s32 	%rd7, %r1, 4;
	add.s64 	%rd8, %rd4, %rd7;
	ld.global.u32 	%r6, [%rd8];
	add.s64 	%rd9, %rd5, %rd7;
	ld.global.u32 	%r7, [%rd9];
	add.s32 	%r8, %r7, %r6;
	add.s64 	%rd10, %rd6, %rd7;
	st.global.u32 	[%rd10], %r8;
$L__BB0_2:
	ret;

}


// ===== COMPILED SASS (sm_100) =====

	.target	sm_100

	.elftype	@"ET_EXEC"


//--------------------- .note.nv.tkinfo           --------------------------
	.section	.note.nv.tkinfo,"",@"SHT_NOTE"
	.sectionflags	@"SHF_NOTE_NV_TKINFO"
	.tkinfo
        /*0018*/ 	.word	0x00000002
        /*0030*/ 	.string	""
        /*0030*/ 	.string	"ptxas"
        /*0030*/ 	.string	"Cuda compilation tools, release 13.0, V13.0.88"
        /*0030*/ 	.string	"Build cuda_13.0.r13.0/compiler.36424714_0"
        /*0030*/ 	.string	"-arch sm_100 -m 64 "



//--------------------- .note.nv.cuinfo           --------------------------
	.section	.note.nv.cuinfo,"",@"SHT_NOTE"
	.sectionflags	@"SHF_NOTE_NV_CUINFO"
        /*0018*/ 	.short	0x0002
        /*001a*/ 	.short	0x0064
        /*001c*/ 	.short	0x0082
	.zero		2


//--------------------- .nv.info                  --------------------------
	.section	.nv.info,"",@"SHT_CUDA_INFO"
	.align	4


	//----- nvinfo : EIATTR_REGCOUNT
	.align		4
        /*0000*/ 	.byte	0x04, 0x2f
        /*0002*/ 	.short	(.L_1 - .L_0)
	.align		4
.L_0:
        /*0004*/ 	.word	index@(_Z18add_vectors_kernelPiS_S_i)
        /*0008*/ 	.word	0x0000000c


	//----- nvinfo : EIATTR_FRAME_SIZE
	.align		4
.L_1:
        /*000c*/ 	.byte	0x04, 0x11
        /*000e*/ 	.short	(.L_3 - .L_2)
	.align		4
.L_2:
        /*0010*/ 	.word	index@(_Z18add_vectors_kernelPiS_S_i)
        /*0014*/ 	.word	0x00000000


	//----- nvinfo : EIATTR_MIN_STACK_SIZE
	.align		4
.L_3:
        /*0018*/ 	.byte	0x04, 0x12
        /*001a*/ 	.short	(.L_5 - .L_4)
	.align		4
.L_4:
        /*001c*/ 	.word	index@(_Z18add_vectors_kernelPiS_S_i)
        /*0020*/ 	.word	0x00000000
.L_5:


//--------------------- .nv.compat                --------------------------
	.section	.nv.compat,"",@"SHT_CUDA_COMPAT_INFO"
	.align	4
        /*0000*/ 	.byte	0x02, 0x09, 0x00, 0x00, 0x02, 0x02, 0x01, 0x00, 0x02, 0x05, 0x05, 0x00, 0x03, 0x07, 0x01, 0x01
        /*0010*/ 	.byte	0x02, 0x03, 0x00, 0x00, 0x02, 0x06, 0x01, 0x00, 0x04, 0x0b, 0x08, 0x00, 0x09, 0x00, 0x00, 0x00
        /*0020*/ 	.byte	0x00, 0x00, 0x00, 0x00


//--------------------- .nv.info._Z18add_vectors_kernelPiS_S_i --------------------------
	.section	.nv.info._Z18add_vectors_kernelPiS_S_i,"",@"SHT_CUDA_INFO"
	.sectionflags	@""
	.align	4


	//----- nvinfo : EIATTR_CUDA_API_VERSION
	.align		4
        /*0000*/ 	.byte	0x04, 0x37
        /*0002*/ 	.short	(.L_7 - .L_6)
.L_6:
        /*0004*/ 	.word	0x00000082


	//----- nvinfo : EIATTR_KPARAM_INFO
	.align		4
.L_7:
        /*0008*/ 	.byte	0x04, 0x17
        /*000a*/ 	.short	(.L_9 - .L_8)
.L_8:
        /*000c*/ 	.word	0x00000000
        /*0010*/ 	.short	0x0003
        /*0012*/ 	.short	0x0018
        /*0014*/ 	.byte	0x00, 0xf0, 0x11, 0x00


	//----- nvinfo : EIATTR_KPARAM_INFO
	.align		4
.L_9:
        /*0018*/ 	.byte	0x04, 0x17
        /*001a*/ 	.short	(.L_11 - .L_10)
.L_10:
        /*001c*/ 	.word	0x00000000
        /*0020*/ 	.short	0x0002
        /*0022*/ 	.short	0x0010
        /*0024*/ 	.byte	0x00, 0xf5, 0x21, 0x00


	//----- nvinfo : EIATTR_KPARAM_INFO
	.align		4
.L_11:
        /*0028*/ 	.byte	0x04, 0x17
        /*002a*/ 	.short	(.L_13 - .L_12)
.L_12:
        /*002c*/ 	.word	0x00000000
        /*0030*/ 	.short	0x0001
        /*0032*/ 	.short	0x0008
        /*0034*/ 	.byte	0x00, 0xf5, 0x21, 0x00


	//----- nvinfo : EIATTR_KPARAM_INFO
	.align		4
.L_13:
        /*0038*/ 	.byte	0x04, 0x17
        /*003a*/ 	.short	(.L_15 - .L_14)
.L_14:
        /*003c*/ 	.word	0x00000000
        /*0040*/ 	.short	0x0000
        /*0042*/ 	.short	0x0000
        /*0044*/ 	.byte	0x00, 0xf5, 0x21, 0x00


	//----- nvinfo : EIATTR_SPARSE_MMA_MASK
	.align		4
.L_15:
        /*0048*/ 	.byte	0x03, 0x50
        /*004a*/ 	.short	0x0000


	//----- nvinfo : EIATTR_MAXREG_COUNT
	.align		4
        /*004c*/ 	.byte	0x03, 0x1b
        /*004e*/ 	.short	0x00ff


	//----- nvinfo : EIATTR_MERCURY_ISA_VERSION
	.align		4
        /*0050*/ 	.byte	0x03, 0x5f
        /*0052*/ 	.short	0x0101


	//----- nvinfo : EIATTR_VRC_CTA_INIT_COUNT
	.align		4
        /*0054*/ 	.byte	0x02, 0x4a
	.zero		1
	.zero		1


	//----- nvinfo : EIATTR_EXIT_INSTR_OFFSETS
	.align		4
        /*0058*/ 	.byte	0x04, 0x1c
        /*005a*/ 	.short	(.L_17 - .L_16)


	//   ....[0]....
.L_16:
        /*005c*/ 	.word	0x00000070


	//   ....[1]....
        /*0060*/ 	.word	0x00000130


	//----- nvinfo : EIATTR_CBANK_PARAM_SIZE
	.align		4
.L_17:
        /*0064*/ 	.byte	0x03, 0x19
        /*0066*/ 	.short	0x001c


	//----- nvinfo : EIATTR_PARAM_CBANK
	.align		4
        /*0068*/ 	.byte	0x04, 0x0a
        /*006a*/ 	.short	(.L_19 - .L_18)
	.align		4
.L_18:
        /*006c*/ 	.word	index@(.nv.constant0._Z18add_vectors_kernelPiS_S_i)
        /*0070*/ 	.short	0x0380
        /*0072*/ 	.short	0x001c


	//----- nvinfo : EIATTR_SW_WAR
	.align		4
.L_19:
        /*0074*/ 	.byte	0x04, 0x36
        /*0076*/ 	.short	(.L_21 - .L_20)
.L_20:
        /*0078*/ 	.word	0x00000008
.L_21:


//--------------------- .nv.callgraph             --------------------------
	.section	.nv.callgraph,"",@"SHT_CUDA_CALLGRAPH"
	.align	4
	.sectionentsize	8
	.align		4
        /*0000*/ 	.word	0x00000000
	.align		4
        /*0004*/ 	.word	0xffffffff
	.align		4
        /*0008*/ 	.word	0x00000000
	.align		4
        /*000c*/ 	.word	0xfffffffe
	.align		4
        /*0010*/ 	.word	0x00000000
	.align		4
        /*0014*/ 	.word	0xfffffffd
	.align		4
        /*0018*/ 	.word	0x00000000
	.align		4
        /*001c*/ 	.word	0xfffffffc


//--------------------- .text._Z18add_vectors_kernelPiS_S_i --------------------------
	.section	.text._Z18add_vectors_kernelPiS_S_i,"ax",@progbits
	.align	128
        .global         _Z18add_vectors_kernelPiS_S_i
        .type           _Z18add_vectors_kernelPiS_S_i,@function
        .size           _Z18add_vectors_kernelPiS_S_i,(.L_x_1 - _Z18add_vectors_kernelPiS_S_i)
        .other          _Z18add_vectors_kernelPiS_S_i,@"STO_CUDA_ENTRY STV_DEFAULT"
_Z18add_vectors_kernelPiS_S_i:
.text._Z18add_vectors_kernelPiS_S_i:
[----:B------:R-:W-:Y:S01]  /*0000*/  LDC R1, c[0x0][0x37c] ;  /* 0x0000df00ff017b82 */ /* 0x000fe20000000800 */
[----:B------:R-:W0:Y:S07]  /*0010*/  S2R R0, SR_TID.X ;  /* 0x0000000000007919 */ /* 0x000e2e0000002100 */
[----:B------:R-:W0:Y:S01]  /*0020*/  S2UR UR4, SR_CTAID.X ;  /* 0x00000000000479c3 */ /* 0x000e220000002500 */
[----:B------:R-:W1:Y:S07]  /*0030*/  LDCU UR5, c[0x0][0x398] ;  /* 0x00007300ff0577ac */ /* 0x000e6e0008000800 */
[----:B------:R-:W0:Y:S02]  /*0040*/  LDC R9, c[0x0][0x360] ;  /* 0x0000d800ff097b82 */ /* 0x000e240000000800 */
[----:B0-----:R-:W-:-:S05]  /*0050*/  IMAD R9, R9, UR4, R0 ;  /* 0x0000000409097c24 */ /* 0x001fca000f8e0200 */
[----:B-1----:R-:W-:-:S13]  /*0060*/  ISETP.GE.AND P0, PT, R9, UR5, PT ;  /* 0x0000000509007c0c */ /* 0x002fda000bf06270 */
[----:B------:R-:W-:Y:S05]  /*0070*/  @P0 EXIT ;  /* 0x000000000000094d */ /* 0x000fea0003800000 */
[----:B------:R-:W0:Y:S01]  /*0080*/  LDC.64 R2, c[0x0][0x380] ;  /* 0x0000e000ff027b82 */ /* 0x000e220000000a00 */
[----:B------:R-:W1:Y:S07]  /*0090*/  LDCU.64 UR4, c[0x0][0x358] ;  /* 0x00006b00ff0477ac */ /* 0x000e6e0008000a00 */
[----:B------:R-:W2:Y:S08]  /*00a0*/  LDC.64 R4, c[0x0][0x388] ;  /* 0x0000e200ff047b82 */ /* 0x000eb00000000a00 */
[----:B------:R-:W3:Y:S01]  /*00b0*/  LDC.64 R6, c[0x0][0x390] ;  /* 0x0000e400ff067b82 */ /* 0x000ee20000000a00 */
[----:B0-----:R-:W-:-:S06]  /*00c0*/  IMAD.WIDE R2, R9, 0x4, R2 ;  /* 0x0000000409027825 */ /* 0x001fcc00078e0202 */
[----:B-1----:R-:W4:Y:S01]  /*00d0*/  LDG.E R2, desc[UR4][R2.64] ;  /* 0x0000000402027981 */ /* 0x002f22000c1e1900 */
[----:B--2---:R-:W-:-:S06]  /*00e0*/  IMAD.WIDE R4, R9, 0x4, R4 ;  /* 0x0000000409047825 */ /* 0x004fcc00078e0204 */
[----:B------:R-:W4:Y:S01]  /*00f0*/  LDG.E R5, desc[UR4][R4.64] ;  /* 0x0000000404057981 */ /* 0x000f22000c1e1900 */
[----:B---3--:R-:W-:Y:S01]  /*0100*/  IMAD.WIDE R6, R9, 0x4, R6 ;  /* 0x0000000409067825 */ /* 0x008fe200078e0206 */
[----:B----4-:R-:W-:-:S05]  /*0110*/  IADD3 R9, PT, PT, R2, R5, RZ ;  /* 0x0000000502097210 */ /* 0x010fca0007ffe0ff */
[----:B------:R-:W-:Y:S01]  /*0120*/  STG.E desc[UR4][R6.64], R9 ;  /* 0x0000000906007986 */ /* 0x000fe2000c101904 */
[----:B------:R-:W-:Y:S05]  /*0130*/  EXIT ;  /* 0x000000000000794d */ /* 0x000fea0003800000 */
.L_x_0:
[----:B------:R-:W-:-:S00]  /*0140*/  BRA `(.L_x_0) ;  /* 0xfffffffc00fc7947 */ /* 0x000fc0000383ffff */
[----:B------:R-:W-:-:S00]  /*0150*/  NOP ;  /* 0x0000000000007918 */ /* 0x000fc00000000000 */
        /* <DEDUP_REMOVED lines=10> */
.L_x_1:


//--------------------- .nv.shared.reserved.0     --------------------------
	.section	.nv.shared.reserved.0,"aw",@nobits
	.weak		__nv_reservedSMEM_offset_0_alias
	.size		__nv_reservedSMEM_offset_0_alias, 0, 64
	.other		__nv_reservedSMEM_offset_0_alias,@"STO_CUDA_RESERVED_SHARED STV_DEFAULT"
__nv_reservedSMEM_offset_0_alias:
	.zero		0
	.zero		64


//--------------------- .nv.constant0._Z18add_vectors_kernelPiS_S_i --------------------------
	.section	.nv.constant0._Z18add_vectors_kernelPiS_S_i,"a",@progbits
	.sectionflags	@""
	.align	4
.nv.constant0._Z18add_vectors_kernelPiS_S_i:
	.zero		924


//--------------------- SYMBOLS --------------------------

	.type		.nv.reservedSmem.offset0,@object
	.size		.nv.reservedSmem.offset0,0x4
